//
// Generated by NVIDIA NVVM Compiler
//
// Compiler Build ID: CL-36424714
// Cuda compilation tools, release 13.0, V13.0.88
// Based on NVVM 20.0.0
//

.version 9.0
.target sm_100
.address_size 64

	// .globl	_Z12doubleKernelPKiPim

.visible .entry _Z12doubleKernelPKiPim(
	.param .u64 .ptr .align 1 _Z12doubleKernelPKiPim_param_0,
	.param .u64 .ptr .align 1 _Z12doubleKernelPKiPim_param_1,
	.param .u64 _Z12doubleKernelPKiPim_param_2
)
{
	.reg .pred 	%p<2>;
	.reg .b32 	%r<7>;
	.reg .b64 	%rd<10>;

	ld.param.u64 	%rd2, [_Z12doubleKernelPKiPim_param_0];
	ld.param.u64 	%rd3, [_Z12doubleKernelPKiPim_param_1];
	ld.param.u64 	%rd4, [_Z12doubleKernelPKiPim_param_2];
	mov.u32 	%r1, %ctaid.x;
	mov.u32 	%r2, %ntid.x;
	mov.u32 	%r3, %tid.x;
	mad.lo.s32 	%r4, %r1, %r2, %r3;
	cvt.u64.u32 	%rd1, %r4;
	setp.le.u64 	%p1, %rd4, %rd1;
	@%p1 bra 	$L__BB0_2;
	cvta.to.global.u64 	%rd5, %rd2;
	cvta.to.global.u64 	%rd6, %rd3;
	shl.b64 	%rd7, %rd1, 2;
	add.s64 	%rd8, %rd5, %rd7;
	ld.global.u32 	%r5, [%rd8];
	shl.b32 	%r6, %r5, 1;
	add.s64 	%rd9, %rd6, %rd7;
	st.global.u32 	[%rd9], %r6;
$L__BB0_2:
	ret;

}


// ===== COMPILED SASS (sm_100) =====

	.target	sm_100

	.elftype	@"ET_EXEC"


//--------------------- .note.nv.tkinfo           --------------------------
	.section	.note.nv.tkinfo,"",@"SHT_NOTE"
	.sectionflags	@"SHF_NOTE_NV_TKINFO"
	.tkinfo
        /*0018*/ 	.word	0x00000002
        /*0030*/ 	.string	""
        /*0030*/ 	.string	"ptxas"
        /*0030*/ 	.string	"Cuda compilation tools, release 13.0, V13.0.88"
        /*0030*/ 	.string	"Build cuda_13.0.r13.0/compiler.36424714_0"
        /*0030*/ 	.string	"-arch sm_100 -m 64 "



//--------------------- .note.nv.cuinfo           --------------------------
	.section	.note.nv.cuinfo,"",@"SHT_NOTE"
	.sectionflags	@"SHF_NOTE_NV_CUINFO"
        /*0018*/ 	.short	0x0002
        /*001a*/ 	.short	0x0064
        /*001c*/ 	.short	0x0082
	.zero		2


//--------------------- .nv.info                  --------------------------
	.section	.nv.info,"",@"SHT_CUDA_INFO"
	.align	4


	//----- nvinfo : EIATTR_REGCOUNT
	.align		4
        /*0000*/ 	.byte	0x04, 0x2f
        /*0002*/ 	.short	(.L_1 - .L_0)
	.align		4
.L_0:
        /*0004*/ 	.word	index@(_Z12doubleKernelPKiPim)
        /*0008*/ 	.word	0x0000000a


	//----- nvinfo : EIATTR_FRAME_SIZE
	.align		4
.L_1:
        /*000c*/ 	.byte	0x04, 0x11
        /*000e*/ 	.short	(.L_3 - .L_2)
	.align		4
.L_2:
        /*0010*/ 	.word	index@(_Z12doubleKernelPKiPim)
        /*0014*/ 	.word	0x00000000


	//----- nvinfo : EIATTR_MIN_STACK_SIZE
	.align		4
.L_3:
        /*0018*/ 	.byte	0x04, 0x12
        /*001a*/ 	.short	(.L_5 - .L_4)
	.align		4
.L_4:
        /*001c*/ 	.word	index@(_Z12doubleKernelPKiPim)
        /*0020*/ 	.word	0x00000000
.L_5:


//--------------------- .nv.compat                --------------------------
	.section	.nv.compat,"",@"SHT_CUDA_COMPAT_INFO"
	.align	4
        /*0000*/ 	.byte	0x02, 0x09, 0x00, 0x00, 0x02, 0x02, 0x01, 0x00, 0x02, 0x05, 0x05, 0x00, 0x03, 0x07, 0x01, 0x01
        /*0010*/ 	.byte	0x02, 0x03, 0x00, 0x00, 0x02, 0x06, 0x01, 0x00, 0x04, 0x0b, 0x08, 0x00, 0x09, 0x00, 0x00, 0x00
        /*0020*/ 	.byte	0x00, 0x00, 0x00, 0x00


//--------------------- .nv.info._Z12doubleKernelPKiPim --------------------------
	.section	.nv.info._Z12doubleKernelPKiPim,"",@"SHT_CUDA_INFO"
	.sectionflags	@""
	.align	4


	//----- nvinfo : EIATTR_CUDA_API_VERSION
	.align		4
        /*0000*/ 	.byte	0x04, 0x37
        /*0002*/ 	.short	(.L_7 - .L_6)
.L_6:
        /*0004*/ 	.word	0x00000082


	//----- nvinfo : EIATTR_KPARAM_INFO
	.align		4
.L_7:
        /*0008*/ 	.byte	0x04, 0x17
        /*000a*/ 	.short	(.L_9 - .L_8)
.L_8:
        /*000c*/ 	.word	0x00000000
        /*0010*/ 	.short	0x0002
        /*0012*/ 	.short	0x0010
        /*0014*/ 	.byte	0x00, 0xf0, 0x21, 0x00


	//----- nvinfo : EIATTR_KPARAM_INFO
	.align		4
.L_9:
        /*0018*/ 	.byte	0x04, 0x17
        /*001a*/ 	.short	(.L_11 - .L_10)
.L_10:
        /*001c*/ 	.word	0x00000000
        /*0020*/ 	.short	0x0001
        /*0022*/ 	.short	0x0008
        /*0024*/ 	.byte	0x00, 0xf5, 0x21, 0x00


	//----- nvinfo : EIATTR_KPARAM_INFO
	.align		4
.L_11:
        /*0028*/ 	.byte	0x04, 0x17
        /*002a*/ 	.short	(.L_13 - .L_12)
.L_12:
        /*002c*/ 	.word	0x00000000
        /*0030*/ 	.short	0x0000
        /*0032*/ 	.short	0x0000
        /*0034*/ 	.byte	0x00, 0xf5, 0x21, 0x00


	//----- nvinfo : EIATTR_SPARSE_MMA_MASK
	.align		4
.L_13:
        /*0038*/ 	.byte	0x03, 0x50
        /*003a*/ 	.short	0x0000


	//----- nvinfo : EIATTR_MAXREG_COUNT
	.align		4
        /*003c*/ 	.byte	0x03, 0x1b
        /*003e*/ 	.short	0x00ff


	//----- nvinfo : EIATTR_MERCURY_ISA_VERSION
	.align		4
        /*0040*/ 	.byte	0x03, 0x5f
        /*0042*/ 	.short	0x0101


	//----- nvinfo : EIATTR_VRC_CTA_INIT_COUNT
	.align		4
        /*0044*/ 	.byte	0x02, 0x4a
	.zero		1
	.zero		1


	//----- nvinfo : EIATTR_EXIT_INSTR_OFFSETS
	.align		4
        /*0048*/ 	.byte	0x04, 0x1c
        /*004a*/ 	.short	(.L_15 - .L_14)


	//   ....[0]....
.L_14:
        /*004c*/ 	.word	0x00000080


	//   ....[1]....
        /*0050*/ 	.word	0x00000140


	//----- nvinfo : EIATTR_CBANK_PARAM_SIZE
	.align		4
.L_15:
        /*0054*/ 	.byte	0x03, 0x19
        /*0056*/ 	.short	0x0018


	//----- nvinfo : EIATTR_PARAM_CBANK
	.align		4
        /*0058*/ 	.byte	0x04, 0x0a
        /*005a*/ 	.short	(.L_17 - .L_16)
	.align		4
.L_16:
        /*005c*/ 	.word	index@(.nv.constant0._Z12doubleKernelPKiPim)
        /*0060*/ 	.short	0x0380
        /*0062*/ 	.short	0x0018


	//----- nvinfo : EIATTR_SW_WAR
	.align		4
.L_17:
        /*0064*/ 	.byte	0x04, 0x36
        /*0066*/ 	.short	(.L_19 - .L_18)
.L_18:
        /*0068*/ 	.word	0x00000008
.L_19:


//--------------------- .nv.callgraph             --------------------------
	.section	.nv.callgraph,"",@"SHT_CUDA_CALLGRAPH"
	.align	4
	.sectionentsize	8
	.align		4
        /*0000*/ 	.word	0x00000000
	.align		4
        /*0004*/ 	.word	0xffffffff
	.align		4
        /*0008*/ 	.word	0x00000000
	.align		4
        /*000c*/ 	.word	0xfffffffe
	.align		4
        /*0010*/ 	.word	0x00000000
	.align		4
        /*0014*/ 	.word	0xfffffffd
	.align		4
        /*0018*/ 	.word	0x00000000
	.align		4
        /*001c*/ 	.word	0xfffffffc


//--------------------- .text._Z12doubleKernelPKiPim --------------------------
	.section	.text._Z12doubleKernelPKiPim,"ax",@progbits
	.align	128
        .global         _Z12doubleKernelPKiPim
        .type           _Z12doubleKernelPKiPim,@function
        .size           _Z12doubleKernelPKiPim,(.L_x_1 - _Z12doubleKernelPKiPim)
        .other          _Z12doubleKernelPKiPim,@"STO_CUDA_ENTRY STV_DEFAULT"
_Z12doubleKernelPKiPim:
.text._Z12doubleKernelPKiPim:
[----:B------:R-:W-:Y:S01]  /*0000*/  LDC R1, c[0x0][0x37c] ;  /* 0x0000df00ff017b82 */ /* 0x000fe20000000800 */
[----:B------:R-:W0:Y:S07]  /*0010*/  S2R R3, SR_TID.X ;  /* 0x0000000000037919 */ /* 0x000e2e0000002100 */
[----:B------:R-:W0:Y:S01]  /*0020*/  S2UR UR4, SR_CTAID.X ;  /* 0x00000000000479c3 */ /* 0x000e220000002500 */
[----:B------:R-:W1:Y:S07]  /*0030*/  LDCU.64 UR6, c[0x0][0x390] ;  /* 0x00007200ff0677ac */ /* 0x000e6e0008000a00 */
[----:B------:R-:W0:Y:S02]  /*0040*/  LDC R0, c[0x0][0x360] ;  /* 0x0000d800ff007b82 */ /* 0x000e240000000800 */
[----:B0-----:R-:W-:-:S05]  /*0050*/  IMAD R0, R0, UR4, R3 ;  /* 0x0000000400007c24 */ /* 0x001fca000f8e0203 */
[----:B-1----:R-:W-:-:S04]  /*0060*/  ISETP.GE.U32.AND P0, PT, R0, UR6, PT ;  /* 0x0000000600007c0c */ /* 0x002fc8000bf06070 */
[----:B------:R-:W-:-:S13]  /*0070*/  ISETP.GE.U32.AND.EX P0, PT, RZ, UR7, PT, P0 ;  /* 0x00000007ff007c0c */ /* 0x000fda000bf06100 */
[----:B------:R-:W-:Y:S05]  /*0080*/  @P0 EXIT ;  /* 0x000000000000094d */ /* 0x000fea0003800000 */
[----:B------:R-:W0:Y:S01]  /*0090*/  LDCU.128 UR8, c[0x0][0x380] ;  /* 0x00007000ff0877ac */ /* 0x000e220008000c00 */
[----:B------:R-:W-:Y:S01]  /*00a0*/  IMAD.SHL.U32 R4, R0, 0x4, RZ ;  /* 0x0000000400047824 */ /* 0x000fe200078e00ff */
[----:B------:R-:W-:Y:S01]  /*00b0*/  SHF.R.U32.HI R0, RZ, 0x1e, R0 ;  /* 0x0000001eff007819 */ /* 0x000fe20000011600 */
[----:B------:R-:W1:Y:S03]  /*00c0*/  LDCU.64 UR4, c[0x0][0x358] ;  /* 0x00006b00ff0477ac */ /* 0x000e660008000a00 */
[----:B0-----:R-:W-:-:S04]  /*00d0*/  IADD3 R2, P0, PT, R4, UR8, RZ ;  /* 0x0000000804027c10 */ /* 0x001fc8000ff1e0ff */
[----:B------:R-:W-:-:S05]  /*00e0*/  IADD3.X R3, PT, PT, R0, UR9, RZ, P0, !PT ;  /* 0x0000000900037c10 */ /* 0x000fca00087fe4ff */
[----:B-1----:R-:W2:Y:S01]  /*00f0*/  LDG.E R2, desc[UR4][R2.64] ;  /* 0x0000000402027981 */ /* 0x002ea2000c1e1900 */
[----:B------:R-:W-:-:S04]  /*0100*/  IADD3 R4, P0, PT, R4, UR10, RZ ;  /* 0x0000000a04047c10 */ /* 0x000fc8000ff1e0ff */
[----:B------:R-:W-:Y:S01]  /*0110*/  IADD3.X R5, PT, PT, R0, UR11, RZ, P0, !PT ;  /* 0x0000000b00057c10 */ /* 0x000fe200087fe4ff */
[----:B--2---:R-:W-:-:S05]  /*0120*/  IMAD.SHL.U32 R7, R2, 0x2, RZ ;  /* 0x0000000202077824 */ /* 0x004fca00078e00ff */
[----:B------:R-:W-:Y:S01]  /*0130*/  STG.E desc[UR4][R4.64], R7 ;  /* 0x0000000704007986 */ /* 0x000fe2000c101904 */
[----:B------:R-:W-:Y:S05]  /*0140*/  EXIT ;  /* 0x000000000000794d */ /* 0x000fea0003800000 */
.L_x_0:
[----:B------:R-:W-:-:S00]  /*0150*/  BRA `(.L_x_0) ;  /* 0xfffffffc00fc7947 */ /* 0x000fc0000383ffff */
[----:B------:R-:W-:-:S00]  /*0160*/  NOP ;  /* 0x0000000000007918 */ /* 0x000fc00000000000 */
        /* <DEDUP_REMOVED lines=9> */
.L_x_1:


//--------------------- .nv.shared.reserved.0     --------------------------
	.section	.nv.shared.reserved.0,"aw",@nobits
	.weak		__nv_reservedSMEM_offset_0_alias
	.size		__nv_reservedSMEM_offset_0_alias, 0, 64
	.other		__nv_reservedSMEM_offset_0_alias,@"STO_CUDA_RESERVED_SHARED STV_DEFAULT"
__nv_reservedSMEM_offset_0_alias:
	.zero		0
	.zero		64


//--------------------- .nv.constant0._Z12doubleKernelPKiPim --------------------------
	.section	.nv.constant0._Z12doubleKernelPKiPim,"a",@progbits
	.sectionflags	@""
	.align	4
.nv.constant0._Z12doubleKernelPKiPim:
	.zero		920


//--------------------- SYMBOLS --------------------------

	.type		.nv.reservedSmem.offset0,@object
	.size		.nv.reservedSmem.offset0,0x4
